	.headerflags	@"EF_CUDA_TEXMODE_UNIFIED EF_CUDA_64BIT_ADDRESS EF_CUDA_ACCELERATORS EF_CUDA_SM90 EF_CUDA_VIRTUAL_SM(EF_CUDA_SM90)"
	.elftype	@"ET_EXEC"


//--------------------- .nv.info                  --------------------------
	.section	.nv.info,"",@"SHT_CUDA_INFO"
	.align	4


	//----- nvinfo : EIATTR_REGCOUNT
	.align		4
        /*0000*/ 	.byte	0x04, 0x2f
        /*0002*/ 	.short	(.L_3 - .L_2)
	.align		4
.L_2:
        /*0004*/ 	.word	index@(triton_poi_fused__native_batch_norm_legit_no_training_20)
        /*0008*/ 	.word	0x00000016


	//----- nvinfo : EIATTR_MIN_STACK_SIZE
	.align		4
.L_3:
        /*000c*/ 	.byte	0x04, 0x12
        /*000e*/ 	.short	(.L_5 - .L_4)
	.align		4
.L_4:
        /*0010*/ 	.word	index@(triton_poi_fused__native_batch_norm_legit_no_training_20)
        /*0014*/ 	.word	0x00000000


	//----- nvinfo : EIATTR_FRAME_SIZE
	.align		4
.L_5:
        /*0018*/ 	.byte	0x04, 0x11
        /*001a*/ 	.short	(.L_7 - .L_6)
	.align		4
.L_6:
        /*001c*/ 	.word	index@(triton_poi_fused__native_batch_norm_legit_no_training_20)
        /*0020*/ 	.word	0x00000000


	//----- nvinfo : EIATTR_MIN_STACK_SIZE
	.align		4
.L_7:
        /*0024*/ 	.byte	0x04, 0x12
        /*0026*/ 	.short	(.L_9 - .L_8)
	.align		4
.L_8:
        /*0028*/ 	.word	index@(triton_poi_fused__native_batch_norm_legit_no_training_20)
        /*002c*/ 	.word	0x00000000
.L_9:


//--------------------- .nv.info.triton_poi_fused__native_batch_norm_legit_no_training_20 --------------------------
	.section	.nv.info.triton_poi_fused__native_batch_norm_legit_no_training_20,"",@"SHT_CUDA_INFO"
	.sectionflags	@""
	.align	4


	//----- nvinfo : EIATTR_CUDA_API_VERSION
	.align		4
        /*0000*/ 	.byte	0x04, 0x37
        /*0002*/ 	.short	(.L_11 - .L_10)
.L_10:
        /*0004*/ 	.word	0x0000007c


	//----- nvinfo : EIATTR_KPARAM_INFO
	.align		4
.L_11:
        /*0008*/ 	.byte	0x04, 0x17
        /*000a*/ 	.short	(.L_13 - .L_12)
.L_12:
        /*000c*/ 	.word	0x00000000
        /*0010*/ 	.short	0x0006
        /*0012*/ 	.short	0x0030
        /*0014*/ 	.byte	0x00, 0xf0, 0x11, 0x00


	//----- nvinfo : EIATTR_KPARAM_INFO
	.align		4
.L_13:
        /*0018*/ 	.byte	0x04, 0x17
        /*001a*/ 	.short	(.L_15 - .L_14)
.L_14:
        /*001c*/ 	.word	0x00000000
        /*0020*/ 	.short	0x0005
        /*0022*/ 	.short	0x0028
        /*0024*/ 	.byte	0x00, 0xf4, 0x21, 0x00


	//----- nvinfo : EIATTR_KPARAM_INFO
	.align		4
.L_15:
        /*0028*/ 	.byte	0x04, 0x17
        /*002a*/ 	.short	(.L_17 - .L_16)
.L_16:
        /*002c*/ 	.word	0x00000000
        /*0030*/ 	.short	0x0004
        /*0032*/ 	.short	0x0020
        /*0034*/ 	.byte	0x00, 0xf4, 0x21, 0x00


	//----- nvinfo : EIATTR_KPARAM_INFO
	.align		4
.L_17:
        /*0038*/ 	.byte	0x04, 0x17
        /*003a*/ 	.short	(.L_19 - .L_18)
.L_18:
        /*003c*/ 	.word	0x00000000
        /*0040*/ 	.short	0x0003
        /*0042*/ 	.short	0x0018
        /*0044*/ 	.byte	0x00, 0xf4, 0x21, 0x00


	//----- nvinfo : EIATTR_KPARAM_INFO
	.align		4
.L_19:
        /*0048*/ 	.byte	0x04, 0x17
        /*004a*/ 	.short	(.L_21 - .L_20)
.L_20:
        /*004c*/ 	.word	0x00000000
        /*0050*/ 	.short	0x0002
        /*0052*/ 	.short	0x0010
        /*0054*/ 	.byte	0x00, 0xf4, 0x21, 0x00


	//----- nvinfo : EIATTR_KPARAM_INFO
	.align		4
.L_21:
        /*0058*/ 	.byte	0x04, 0x17
        /*005a*/ 	.short	(.L_23 - .L_22)
.L_22:
        /*005c*/ 	.word	0x00000000
        /*0060*/ 	.short	0x0001
        /*0062*/ 	.short	0x0008
        /*0064*/ 	.byte	0x00, 0xf4, 0x21, 0x00


	//----- nvinfo : EIATTR_KPARAM_INFO
	.align		4
.L_23:
        /*0068*/ 	.byte	0x04, 0x17
        /*006a*/ 	.short	(.L_25 - .L_24)
.L_24:
        /*006c*/ 	.word	0x00000000
        /*0070*/ 	.short	0x0000
        /*0072*/ 	.short	0x0000
        /*0074*/ 	.byte	0x00, 0xf4, 0x21, 0x00


	//----- nvinfo : EIATTR_SPARSE_MMA_MASK
	.align		4
.L_25:
        /*0078*/ 	.byte	0x03, 0x50
        /*007a*/ 	.short	0x0000


	//----- nvinfo : EIATTR_MAXREG_COUNT
	.align		4
        /*007c*/ 	.byte	0x03, 0x1b
        /*007e*/ 	.short	0x00ff


	//----- nvinfo : EIATTR_EXIT_INSTR_OFFSETS
	.align		4
        /*0080*/ 	.byte	0x04, 0x1c
        /*0082*/ 	.short	(.L_27 - .L_26)


	//   ....[0]....
.L_26:
        /*0084*/ 	.word	0x000003d0


	//   ....[1]....
        /*0088*/ 	.word	0x000003f0


	//----- nvinfo : EIATTR_REQNTID
	.align		4
.L_27:
        /*008c*/ 	.byte	0x04, 0x10
        /*008e*/ 	.short	(.L_29 - .L_28)
.L_28:
        /*0090*/ 	.word	0x00000080
        /*0094*/ 	.word	0x00000001
        /*0098*/ 	.word	0x00000001


	//----- nvinfo : EIATTR_CBANK_PARAM_SIZE
	.align		4
.L_29:
        /*009c*/ 	.byte	0x03, 0x19
        /*009e*/ 	.short	0x0034


	//----- nvinfo : EIATTR_PARAM_CBANK
	.align		4
        /*00a0*/ 	.byte	0x04, 0x0a
        /*00a2*/ 	.short	(.L_31 - .L_30)
	.align		4
.L_30:
        /*00a4*/ 	.word	index@(.nv.constant0.triton_poi_fused__native_batch_norm_legit_no_training_20)
        /*00a8*/ 	.short	0x0210
        /*00aa*/ 	.short	0x0034


	//----- nvinfo : EIATTR_SW_WAR
	.align		4
.L_31:
        /*00ac*/ 	.byte	0x04, 0x36
        /*00ae*/ 	.short	(.L_33 - .L_32)
.L_32:
        /*00b0*/ 	.word	0x00000008
.L_33:


//--------------------- .nv.callgraph             --------------------------
	.section	.nv.callgraph,"",@"SHT_CUDA_CALLGRAPH"
	.align	4
	.sectionentsize	8
	.align		4
        /*0000*/ 	.word	0x00000000
	.align		4
        /*0004*/ 	.word	0xffffffff
	.align		4
        /*0008*/ 	.word	0x00000000
	.align		4
        /*000c*/ 	.word	0xfffffffe
	.align		4
        /*0010*/ 	.word	0x00000000
	.align		4
        /*0014*/ 	.word	0xfffffffd
	.align		4
        /*0018*/ 	.word	0x00000000
	.align		4
        /*001c*/ 	.word	0xfffffffc


//--------------------- .nv.constant4             --------------------------
	.section	.nv.constant4,"a",@progbits
	.align	8
	.align		8
.nv.constant4:
        /*0000*/ 	.dword	_$_str
	.align		8
        /*0008*/ 	.dword	_$_str_$_2


//--------------------- .text.triton_poi_fused__native_batch_norm_legit_no_training_20 --------------------------
	.section	.text.triton_poi_fused__native_batch_norm_legit_no_training_20,"ax",@progbits
	.align	128
        .global         triton_poi_fused__native_batch_norm_legit_no_training_20
        .type           triton_poi_fused__native_batch_norm_legit_no_training_20,@function
        .size           triton_poi_fused__native_batch_norm_legit_no_training_20,(.L_x_1 - triton_poi_fused__native_batch_norm_legit_no_training_20)
        .other          triton_poi_fused__native_batch_norm_legit_no_training_20,@"STO_CUDA_ENTRY STV_DEFAULT"
triton_poi_fused__native_batch_norm_legit_no_training_20:
.text.triton_poi_fused__native_batch_norm_legit_no_training_20:
[----:B------:R-:W0:Y:S01]  /*0000*/  LDC R1, c[0x0][0x28] ;  /* 0x00000a00ff017b82 */ /* 0x000e220000000800 */
[----:B------:R-:W1:Y:S07]  /*0010*/  S2R R0, SR_TID.X ;  /* 0x0000000000007919 */ /* 0x000e6e0000002100 */
[----:B------:R-:W2:Y:S01]  /*0020*/  LDC.64 R8, c[0x0][0x220] ;  /* 0x00008800ff087b82 */ /* 0x000ea20000000a00 */
[----:B------:R-:W-:Y:S01]  /*0030*/  ULDC.64 UR4, c[0x0][0x208] ;  /* 0x0000820000047ab9 */ /* 0x000fe20000000a00 */
[----:B------:R-:W3:Y:S06]  /*0040*/  S2R R3, SR_CTAID.X ;  /* 0x0000000000037919 */ /* 0x000eec0000002500 */
[----:B------:R-:W4:Y:S08]  /*0050*/  LDC.64 R12, c[0x0][0x210] ;  /* 0x00008400ff0c7b82 */ /* 0x000f300000000a00 */
[----:B------:R-:W5:Y:S08]  /*0060*/  LDC.64 R14, c[0x0][0x218] ;  /* 0x00008600ff0e7b82 */ /* 0x000f700000000a00 */
[----:B------:R-:W5:Y:S01]  /*0070*/  LDC.64 R16, c[0x0][0x228] ;  /* 0x00008a00ff107b82 */ /* 0x000f620000000a00 */
[----:B-1----:R-:W-:-:S07]  /*0080*/  SHF.L.U32 R0, R0, 0x1, RZ ;  /* 0x0000000100007819 */ /* 0x002fce00000006ff */
[----:B------:R-:W1:Y:S01]  /*0090*/  LDC.64 R18, c[0x0][0x230] ;  /* 0x00008c00ff127b82 */ /* 0x000e620000000a00 */
[----:B------:R-:W-:-:S04]  /*00a0*/  LOP3.LUT R0, R0, 0xfe, RZ, 0xc0, !PT ;  /* 0x000000fe00007812 */ /* 0x000fc800078ec0ff */
[----:B---3--:R-:W-:-:S04]  /*00b0*/  LEA R0, R3, R0, 0x8 ;  /* 0x0000000003007211 */ /* 0x008fc800078e40ff */
[C---:B------:R-:W-:Y:S01]  /*00c0*/  ISETP.GE.AND P4, PT, R0.reuse, 0x1800, PT ;  /* 0x000018000000780c */ /* 0x040fe20003f86270 */
[----:B------:R-:W-:-:S05]  /*00d0*/  IMAD.HI R2, R0, 0x2aaaaaab, RZ ;  /* 0x2aaaaaab00027827 */ /* 0x000fca00078e02ff */
[----:B------:R-:W-:-:S04]  /*00e0*/  SHF.R.U32.HI R3, RZ, 0x1f, R2 ;  /* 0x0000001fff037819 */ /* 0x000fc80000011602 */
[----:B------:R-:W-:-:S05]  /*00f0*/  LEA.HI R3, R2, R3, RZ, 0x1c ;  /* 0x0000000302037211 */ /* 0x000fca00078fe0ff */
[----:B------:R-:W-:Y:S01]  /*0100*/  IMAD R11, R3, -0x60, R0 ;  /* 0xffffffa0030b7824 */ /* 0x000fe200078e0200 */
[----:B------:R-:W-:-:S03]  /*0110*/  CS2R R2, SRZ ;  /* 0x0000000000027805 */ /* 0x000fc6000001ff00 */
[----:B--2---:R-:W-:-:S05]  /*0120*/  IMAD.WIDE R8, R11, 0x4, R8 ;  /* 0x000000040b087825 */ /* 0x004fca00078e0208 */
[----:B------:R2:W3:Y:S01]  /*0130*/  @!P4 LDG.E.EL.64 R2, desc[UR4][R8.64] ;  /* 0x000000040802c981 */ /* 0x0004e2000c2e1b00 */
[----:B------:R-:W-:Y:S02]  /*0140*/  CS2R R4, SRZ ;  /* 0x0000000000047805 */ /* 0x000fe4000001ff00 */
[----:B------:R-:W-:Y:S01]  /*0150*/  CS2R R6, SRZ ;  /* 0x0000000000067805 */ /* 0x000fe2000001ff00 */
[----:B----4-:R-:W-:-:S04]  /*0160*/  IMAD.WIDE R12, R0, 0x4, R12 ;  /* 0x00000004000c7825 */ /* 0x010fc800078e020c */
[C---:B-----5:R-:W-:Y:S01]  /*0170*/  IMAD.WIDE R14, R11.reuse, 0x4, R14 ;  /* 0x000000040b0e7825 */ /* 0x060fe200078e020e */
[----:B------:R-:W4:Y:S04]  /*0180*/  @!P4 LDG.E.64 R4, desc[UR4][R12.64] ;  /* 0x000000040c04c981 */ /* 0x000f28000c1e1b00 */
[----:B------:R5:W4:Y:S01]  /*0190*/  @!P4 LDG.E.EL.64 R6, desc[UR4][R14.64] ;  /* 0x000000040e06c981 */ /* 0x000b22000c2e1b00 */
[----:B0-----:R-:W-:Y:S01]  /*01a0*/  IMAD.WIDE R16, R11, 0x4, R16 ;  /* 0x000000040b107825 */ /* 0x001fe200078e0210 */
[----:B--2---:R-:W-:-:S03]  /*01b0*/  CS2R R8, SRZ ;  /* 0x0000000000087805 */ /* 0x004fc6000001ff00 */
[----:B-1----:R-:W-:Y:S01]  /*01c0*/  IMAD.WIDE R18, R11, 0x4, R18 ;  /* 0x000000040b127825 */ /* 0x002fe200078e0212 */
[----:B------:R-:W-:-:S04]  /*01d0*/  CS2R R10, SRZ ;  /* 0x00000000000a7805 */ /* 0x000fc8000001ff00 */
[----:B------:R-:W2:Y:S04]  /*01e0*/  @!P4 LDG.E.EL.64 R8, desc[UR4][R18.64] ;  /* 0x000000041208c981 */ /* 0x000ea8000c2e1b00 */
[----:B------:R-:W2:Y:S01]  /*01f0*/  @!P4 LDG.E.EL.64 R10, desc[UR4][R16.64] ;  /* 0x00000004100ac981 */ /* 0x000ea2000c2e1b00 */
[----:B-----5:R-:W-:Y:S01]  /*0200*/  HFMA2.MMA R15, -RZ, RZ, 1.625, 0 ;  /* 0x3e800000ff0f7435 */ /* 0x020fe200000001ff */
[----:B---3--:R-:W-:Y:S01]  /*0210*/  FADD R2, R2, 9.9999997473787516356e-06 ;  /* 0x3727c5ac02027421 */ /* 0x008fe20000000000 */
[----:B------:R-:W-:-:S03]  /*0220*/  FADD R12, R3, 9.9999997473787516356e-06 ;  /* 0x3727c5ac030c7421 */ /* 0x000fc60000000000 */
[----:B------:R0:W1:Y:S08]  /*0230*/  MUFU.SQRT R13, R2 ;  /* 0x00000002000d7308 */ /* 0x0000700000002000 */
[----:B------:R-:W3:Y:S01]  /*0240*/  MUFU.SQRT R14, R12 ;  /* 0x0000000c000e7308 */ /* 0x000ee20000002000 */
[----:B0-----:R-:W0:Y:S01]  /*0250*/  LDC.64 R2, c[0x0][0x238] ;  /* 0x00008e00ff027b82 */ /* 0x001e220000000a00 */
[----:B-1----:R-:W-:-:S02]  /*0260*/  FSETP.GT.AND P0, PT, R13, 8.50705917302346158658e+37, PT ;  /* 0x7e8000000d00780b */ /* 0x002fc40003f04000 */
[----:B------:R-:W-:Y:S02]  /*0270*/  FSETP.GEU.AND P2, PT, R13, 1.175494350822287508e-38, PT ;  /* 0x008000000d00780b */ /* 0x000fe40003f4e000 */
[C---:B---3--:R-:W-:Y:S02]  /*0280*/  FSETP.GT.AND P1, PT, R14.reuse, 8.50705917302346158658e+37, PT ;  /* 0x7e8000000e00780b */ /* 0x048fe40003f24000 */
[----:B------:R-:W-:-:S07]  /*0290*/  FSETP.GEU.AND P3, PT, R14, 1.175494350822287508e-38, PT ;  /* 0x008000000e00780b */ /* 0x000fce0003f6e000 */
[----:B------:R-:W-:-:S04]  /*02a0*/  @P0 FMUL R13, R13, 0.25 ;  /* 0x3e8000000d0d0820 */ /* 0x000fc80000400000 */
[----:B------:R-:W-:Y:S01]  /*02b0*/  @!P2 FMUL R13, R13, 16777216 ;  /* 0x4b8000000d0da820 */ /* 0x000fe20000400000 */
[----:B------:R-:W-:-:S04]  /*02c0*/  @P1 FMUL R14, R14, 0.25 ;  /* 0x3e8000000e0e1820 */ /* 0x000fc80000400000 */
[----:B------:R-:W-:Y:S01]  /*02d0*/  @!P3 FMUL R14, R14, 16777216 ;  /* 0x4b8000000e0eb820 */ /* 0x000fe20000400000 */
[----:B------:R-:W1:Y:S01]  /*02e0*/  MUFU.RCP R13, R13 ;  /* 0x0000000d000d7308 */ /* 0x000e620000001000 */
[----:B------:R-:W-:-:S07]  /*02f0*/  FSEL R12, R15, 1, P0 ;  /* 0x3f8000000f0c7808 */ /* 0x000fce0000000000 */
[----:B------:R-:W3:Y:S01]  /*0300*/  MUFU.RCP R14, R14 ;  /* 0x0000000e000e7308 */ /* 0x000ee20000001000 */
[----:B------:R-:W-:Y:S01]  /*0310*/  FSEL R15, R15, 1, P1 ;  /* 0x3f8000000f0f7808 */ /* 0x000fe20000800000 */
[----:B------:R-:W-:Y:S01]  /*0320*/  @!P2 FMUL R12, R12, 16777216 ;  /* 0x4b8000000c0ca820 */ /* 0x000fe20000400000 */
[----:B----4-:R-:W-:-:S03]  /*0330*/  FADD R4, -R6, R4 ;  /* 0x0000000406047221 */ /* 0x010fc60000000100 */
[----:B------:R-:W-:Y:S01]  /*0340*/  @!P3 FMUL R15, R15, 16777216 ;  /* 0x4b8000000f0fb820 */ /* 0x000fe20000400000 */
[----:B------:R-:W-:Y:S01]  /*0350*/  FADD R5, -R7, R5 ;  /* 0x0000000507057221 */ /* 0x000fe20000000100 */
[----:B-1----:R-:W-:Y:S02]  /*0360*/  FMUL R13, R13, R12 ;  /* 0x0000000c0d0d7220 */ /* 0x002fe40000400000 */
[----:B---3--:R-:W-:Y:S02]  /*0370*/  FMUL R6, R14, R15 ;  /* 0x0000000f0e067220 */ /* 0x008fe40000400000 */
[----:B------:R-:W-:Y:S02]  /*0380*/  FMUL R13, R4, R13 ;  /* 0x0000000d040d7220 */ /* 0x000fe40000400000 */
[----:B------:R-:W-:Y:S01]  /*0390*/  FMUL R6, R5, R6 ;  /* 0x0000000605067220 */ /* 0x000fe20000400000 */
[----:B0-----:R-:W-:-:S04]  /*03a0*/  IMAD.WIDE R2, R0, 0x4, R2 ;  /* 0x0000000400027825 */ /* 0x001fc800078e0202 */
[----:B--2---:R-:W-:Y:S01]  /*03b0*/  FFMA R8, R13, R10, R8 ;  /* 0x0000000a0d087223 */ /* 0x004fe20000000008 */
[----:B------:R-:W-:Y:S01]  /*03c0*/  FFMA R9, R6, R11, R9 ;  /* 0x0000000b06097223 */ /* 0x000fe20000000009 */
[----:B------:R-:W-:Y:S06]  /*03d0*/  @P4 EXIT ;  /* 0x000000000000494d */ /* 0x000fec0003800000 */
[----:B------:R-:W-:Y:S01]  /*03e0*/  STG.E.64 desc[UR4][R2.64], R8 ;  /* 0x0000000802007986 */ /* 0x000fe2000c101b04 */
[----:B------:R-:W-:Y:S05]  /*03f0*/  EXIT ;  /* 0x000000000000794d */ /* 0x000fea0003800000 */
.L_x_0:
[----:B------:R-:W-:-:S00]  /*0400*/  BRA `(.L_x_0) ;  /* 0xfffffffc00fc7947 */ /* 0x000fc0000383ffff */
[----:B------:R-:W-:-:S00]  /*0410*/  NOP ;  /* 0x0000000000007918 */ /* 0x000fc00000000000 */
        /* <DEDUP_REMOVED lines=14> */
.L_x_1:


//--------------------- .nv.global.init           --------------------------
	.section	.nv.global.init,"aw",@progbits
.nv.global.init:
	.type		_$_str,@object
	.size		_$_str,(_$_str_$_2 - _$_str)
_$_str:
        /*0000*/ 	.byte	0x5f, 0x5f, 0x43, 0x55, 0x44, 0x41, 0x5f, 0x46, 0x54, 0x5a, 0x00
	.type		_$_str_$_2,@object
	.size		_$_str_$_2,(.L_1 - _$_str_$_2)
_$_str_$_2:
        /*000b*/ 	.byte	0x5f, 0x5f, 0x43, 0x55, 0x44, 0x41, 0x5f, 0x50, 0x52, 0x45, 0x43, 0x5f, 0x53, 0x51, 0x52, 0x54
        /*001b*/ 	.byte	0x00
.L_1:


//--------------------- .nv.constant0.triton_poi_fused__native_batch_norm_legit_no_training_20 --------------------------
	.section	.nv.constant0.triton_poi_fused__native_batch_norm_legit_no_training_20,"a",@progbits
	.sectionflags	@""
	.align	4
.nv.constant0.triton_poi_fused__native_batch_norm_legit_no_training_20:
	.zero		580
